	.headerflags	@"EF_CUDA_TEXMODE_UNIFIED EF_CUDA_64BIT_ADDRESS EF_CUDA_ACCELERATORS EF_CUDA_SM90 EF_CUDA_VIRTUAL_SM(EF_CUDA_SM90)"
	.elftype	@"ET_EXEC"


//--------------------- .nv.info                  --------------------------
	.section	.nv.info,"",@"SHT_CUDA_INFO"
	.align	4


	//----- nvinfo : EIATTR_REGCOUNT
	.align		4
        /*0000*/ 	.byte	0x04, 0x2f
        /*0002*/ 	.short	(.L_1 - .L_0)
	.align		4
.L_0:
        /*0004*/ 	.word	index@(triton_poi_fused__unsafe_index_add_cat_22)
        /*0008*/ 	.word	0x0000001e


	//----- nvinfo : EIATTR_MIN_STACK_SIZE
	.align		4
.L_1:
        /*000c*/ 	.byte	0x04, 0x12
        /*000e*/ 	.short	(.L_3 - .L_2)
	.align		4
.L_2:
        /*0010*/ 	.word	index@(triton_poi_fused__unsafe_index_add_cat_22)
        /*0014*/ 	.word	0x00000000


	//----- nvinfo : EIATTR_FRAME_SIZE
	.align		4
.L_3:
        /*0018*/ 	.byte	0x04, 0x11
        /*001a*/ 	.short	(.L_5 - .L_4)
	.align		4
.L_4:
        /*001c*/ 	.word	index@(triton_poi_fused__unsafe_index_add_cat_22)
        /*0020*/ 	.word	0x00000000


	//----- nvinfo : EIATTR_MIN_STACK_SIZE
	.align		4
.L_5:
        /*0024*/ 	.byte	0x04, 0x12
        /*0026*/ 	.short	(.L_7 - .L_6)
	.align		4
.L_6:
        /*0028*/ 	.word	index@(triton_poi_fused__unsafe_index_add_cat_22)
        /*002c*/ 	.word	0x00000000
.L_7:


//--------------------- .nv.info.triton_poi_fused__unsafe_index_add_cat_22 --------------------------
	.section	.nv.info.triton_poi_fused__unsafe_index_add_cat_22,"",@"SHT_CUDA_INFO"
	.sectionflags	@""
	.align	4


	//----- nvinfo : EIATTR_CUDA_API_VERSION
	.align		4
        /*0000*/ 	.byte	0x04, 0x37
        /*0002*/ 	.short	(.L_9 - .L_8)
.L_8:
        /*0004*/ 	.word	0x0000007c


	//----- nvinfo : EIATTR_KPARAM_INFO
	.align		4
.L_9:
        /*0008*/ 	.byte	0x04, 0x17
        /*000a*/ 	.short	(.L_11 - .L_10)
.L_10:
        /*000c*/ 	.word	0x00000000
        /*0010*/ 	.short	0x0005
        /*0012*/ 	.short	0x0028
        /*0014*/ 	.byte	0x00, 0xf0, 0x11, 0x00


	//----- nvinfo : EIATTR_KPARAM_INFO
	.align		4
.L_11:
        /*0018*/ 	.byte	0x04, 0x17
        /*001a*/ 	.short	(.L_13 - .L_12)
.L_12:
        /*001c*/ 	.word	0x00000000
        /*0020*/ 	.short	0x0004
        /*0022*/ 	.short	0x0020
        /*0024*/ 	.byte	0x00, 0xf4, 0x21, 0x00


	//----- nvinfo : EIATTR_KPARAM_INFO
	.align		4
.L_13:
        /*0028*/ 	.byte	0x04, 0x17
        /*002a*/ 	.short	(.L_15 - .L_14)
.L_14:
        /*002c*/ 	.word	0x00000000
        /*0030*/ 	.short	0x0003
        /*0032*/ 	.short	0x0018
        /*0034*/ 	.byte	0x00, 0xf4, 0x21, 0x00


	//----- nvinfo : EIATTR_KPARAM_INFO
	.align		4
.L_15:
        /*0038*/ 	.byte	0x04, 0x17
        /*003a*/ 	.short	(.L_17 - .L_16)
.L_16:
        /*003c*/ 	.word	0x00000000
        /*0040*/ 	.short	0x0002
        /*0042*/ 	.short	0x0010
        /*0044*/ 	.byte	0x00, 0xf4, 0x21, 0x00


	//----- nvinfo : EIATTR_KPARAM_INFO
	.align		4
.L_17:
        /*0048*/ 	.byte	0x04, 0x17
        /*004a*/ 	.short	(.L_19 - .L_18)
.L_18:
        /*004c*/ 	.word	0x00000000
        /*0050*/ 	.short	0x0001
        /*0052*/ 	.short	0x0008
        /*0054*/ 	.byte	0x00, 0xf4, 0x21, 0x00


	//----- nvinfo : EIATTR_KPARAM_INFO
	.align		4
.L_19:
        /*0058*/ 	.byte	0x04, 0x17
        /*005a*/ 	.short	(.L_21 - .L_20)
.L_20:
        /*005c*/ 	.word	0x00000000
        /*0060*/ 	.short	0x0000
        /*0062*/ 	.short	0x0000
        /*0064*/ 	.byte	0x00, 0xf4, 0x21, 0x00


	//----- nvinfo : EIATTR_SPARSE_MMA_MASK
	.align		4
.L_21:
        /*0068*/ 	.byte	0x03, 0x50
        /*006a*/ 	.short	0x0000


	//----- nvinfo : EIATTR_MAXREG_COUNT
	.align		4
        /*006c*/ 	.byte	0x03, 0x1b
        /*006e*/ 	.short	0x00ff


	//----- nvinfo : EIATTR_EXIT_INSTR_OFFSETS
	.align		4
        /*0070*/ 	.byte	0x04, 0x1c
        /*0072*/ 	.short	(.L_23 - .L_22)


	//   ....[0]....
.L_22:
        /*0074*/ 	.word	0x000007d0


	//   ....[1]....
        /*0078*/ 	.word	0x000007f0


	//----- nvinfo : EIATTR_REQNTID
	.align		4
.L_23:
        /*007c*/ 	.byte	0x04, 0x10
        /*007e*/ 	.short	(.L_25 - .L_24)
.L_24:
        /*0080*/ 	.word	0x00000080
        /*0084*/ 	.word	0x00000001
        /*0088*/ 	.word	0x00000001


	//----- nvinfo : EIATTR_CBANK_PARAM_SIZE
	.align		4
.L_25:
        /*008c*/ 	.byte	0x03, 0x19
        /*008e*/ 	.short	0x002c


	//----- nvinfo : EIATTR_PARAM_CBANK
	.align		4
        /*0090*/ 	.byte	0x04, 0x0a
        /*0092*/ 	.short	(.L_27 - .L_26)
	.align		4
.L_26:
        /*0094*/ 	.word	index@(.nv.constant0.triton_poi_fused__unsafe_index_add_cat_22)
        /*0098*/ 	.short	0x0210
        /*009a*/ 	.short	0x002c


	//----- nvinfo : EIATTR_SW_WAR
	.align		4
.L_27:
        /*009c*/ 	.byte	0x04, 0x36
        /*009e*/ 	.short	(.L_29 - .L_28)
.L_28:
        /*00a0*/ 	.word	0x00000008
.L_29:


//--------------------- .nv.callgraph             --------------------------
	.section	.nv.callgraph,"",@"SHT_CUDA_CALLGRAPH"
	.align	4
	.sectionentsize	8
	.align		4
        /*0000*/ 	.word	0x00000000
	.align		4
        /*0004*/ 	.word	0xffffffff
	.align		4
        /*0008*/ 	.word	0x00000000
	.align		4
        /*000c*/ 	.word	0xfffffffe
	.align		4
        /*0010*/ 	.word	0x00000000
	.align		4
        /*0014*/ 	.word	0xfffffffd
	.align		4
        /*0018*/ 	.word	0x00000000
	.align		4
        /*001c*/ 	.word	0xfffffffc


//--------------------- .text.triton_poi_fused__unsafe_index_add_cat_22 --------------------------
	.section	.text.triton_poi_fused__unsafe_index_add_cat_22,"ax",@progbits
	.align	128
        .global         triton_poi_fused__unsafe_index_add_cat_22
        .type           triton_poi_fused__unsafe_index_add_cat_22,@function
        .size           triton_poi_fused__unsafe_index_add_cat_22,(.L_x_1 - triton_poi_fused__unsafe_index_add_cat_22)
        .other          triton_poi_fused__unsafe_index_add_cat_22,@"STO_CUDA_ENTRY STV_DEFAULT"
triton_poi_fused__unsafe_index_add_cat_22:
.text.triton_poi_fused__unsafe_index_add_cat_22:
[----:B------:R-:W0:Y:S02]  /*0000*/  LDC R1, c[0x0][0x28] ;  /* 0x00000a00ff017b82 */ /* 0x000e240000000800 */
[----:B------:R-:W1:Y:S01]  /*0010*/  S2R R0, SR_TID.X ;  /* 0x0000000000007919 */ /* 0x000e620000002100 */
[----:B------:R-:W2:Y:S01]  /*0020*/  LDC.64 R2, c[0x0][0x210] ;  /* 0x00008400ff027b82 */ /* 0x000ea20000000a00 */
[----:B------:R-:W-:Y:S01]  /*0030*/  CS2R R12, SRZ ;  /* 0x00000000000c7805 */ /* 0x000fe2000001ff00 */
[----:B------:R-:W-:Y:S01]  /*0040*/  ULDC.64 UR4, c[0x0][0x208] ;  /* 0x0000820000047ab9 */ /* 0x000fe20000000a00 */
[----:B------:R-:W3:Y:S01]  /*0050*/  S2R R7, SR_CTAID.X ;  /* 0x0000000000077919 */ /* 0x000ee20000002500 */
[----:B------:R-:W-:Y:S01]  /*0060*/  CS2R R10, SRZ ;  /* 0x00000000000a7805 */ /* 0x000fe2000001ff00 */
[----:B------:R-:W-:Y:S01]  /*0070*/  ULDC.64 UR6, c[0x0][0x218] ;  /* 0x0000860000067ab9 */ /* 0x000fe20000000a00 */
[----:B-1----:R-:W-:Y:S01]  /*0080*/  IMAD.SHL.U32 R0, R0, 0x4, RZ ;  /* 0x0000000400007824 */ /* 0x002fe200078e00ff */
[----:B---3--:R-:W-:-:S04]  /*0090*/  SHF.R.S32.HI R9, RZ, 0x16, R7 ;  /* 0x00000016ff097819 */ /* 0x008fc80000011407 */
[----:B------:R-:W-:Y:S02]  /*00a0*/  LOP3.LUT R0, R0, 0x1fc, RZ, 0xc0, !PT ;  /* 0x000001fc00007812 */ /* 0x000fe400078ec0ff */
[----:B------:R-:W-:-:S03]  /*00b0*/  SGXT R9, R9, 0x1 ;  /* 0x000000010909781a */ /* 0x000fc60000000200 */
[----:B------:R-:W-:-:S05]  /*00c0*/  IMAD R16, R7, 0x200, R0 ;  /* 0x0000020007107824 */ /* 0x000fca00078e0200 */
[----:B------:R-:W-:Y:S02]  /*00d0*/  SHF.R.S32.HI R15, RZ, 0x1f, R16 ;  /* 0x0000001fff0f7819 */ /* 0x000fe40000011410 */
[----:B------:R-:W-:Y:S02]  /*00e0*/  ISETP.GE.AND P0, PT, R16, 0x8400, PT ;  /* 0x000084001000780c */ /* 0x000fe40003f06270 */
[----:B------:R-:W-:-:S04]  /*00f0*/  LEA.HI R6, R15, R16, RZ, 0x3 ;  /* 0x000000100f067211 */ /* 0x000fc800078f18ff */
[----:B------:R-:W-:-:S04]  /*0100*/  SHF.R.S32.HI R0, RZ, 0x3, R6 ;  /* 0x00000003ff007819 */ /* 0x000fc80000011406 */
[----:B------:R-:W-:-:S04]  /*0110*/  LEA.HI R4, R0, R0, RZ, 0x3 ;  /* 0x0000000000047211 */ /* 0x000fc800078f18ff */
[----:B------:R-:W-:-:S05]  /*0120*/  LOP3.LUT R5, R4, 0xfffffff8, RZ, 0xc0, !PT ;  /* 0xfffffff804057812 */ /* 0x000fca00078ec0ff */
[----:B------:R-:W-:Y:S02]  /*0130*/  IMAD.IADD R5, R0, 0x1, -R5 ;  /* 0x0000000100057824 */ /* 0x000fe400078e0a05 */
[----:B------:R-:W-:Y:S02]  /*0140*/  VIADD R0, R16, 0x2 ;  /* 0x0000000210007836 */ /* 0x000fe40000000000 */
[----:B--2---:R-:W-:Y:S01]  /*0150*/  IMAD.WIDE R4, R5, 0x8, R2 ;  /* 0x0000000805047825 */ /* 0x004fe200078e0202 */
[----:B------:R-:W-:-:S04]  /*0160*/  LOP3.LUT R7, R6, 0xfffffff8, RZ, 0xc0, !PT ;  /* 0xfffffff806077812 */ /* 0x000fc800078ec0ff */
[----:B------:R1:W2:Y:S01]  /*0170*/  @!P0 LDG.E.EL.64 R12, desc[UR4][R4.64] ;  /* 0x00000004040c8981 */ /* 0x0002a2000c2e1b00 */
[----:B------:R-:W-:Y:S01]  /*0180*/  LEA.HI R6, R9, R0, RZ, 0x3 ;  /* 0x0000000009067211 */ /* 0x000fe200078f18ff */
[----:B------:R-:W-:Y:S01]  /*0190*/  IMAD.IADD R7, R16, 0x1, -R7 ;  /* 0x0000000110077824 */ /* 0x000fe200078e0a07 */
[----:B------:R-:W-:Y:S02]  /*01a0*/  CS2R R8, SRZ ;  /* 0x0000000000087805 */ /* 0x000fe4000001ff00 */
[----:B------:R-:W-:Y:S01]  /*01b0*/  LOP3.LUT R17, R6, 0xfffffff8, RZ, 0xc0, !PT ;  /* 0xfffffff806117812 */ /* 0x000fe200078ec0ff */
[----:B------:R-:W-:Y:S01]  /*01c0*/  IMAD.WIDE R18, R7, 0x8, R2 ;  /* 0x0000000807127825 */ /* 0x000fe200078e0202 */
[----:B------:R-:W-:-:S03]  /*01d0*/  CS2R R6, SRZ ;  /* 0x0000000000067805 */ /* 0x000fc6000001ff00 */
[----:B------:R-:W-:Y:S01]  /*01e0*/  IMAD.IADD R17, R0, 0x1, -R17 ;  /* 0x0000000100117824 */ /* 0x000fe200078e0a11 */
[----:B------:R3:W4:Y:S01]  /*01f0*/  @!P0 LDG.E.EL.128 R8, desc[UR4][R18.64] ;  /* 0x0000000412088981 */ /* 0x000722000c2e1d00 */
[----:B-1----:R-:W-:Y:S02]  /*0200*/  CS2R R4, SRZ ;  /* 0x0000000000047805 */ /* 0x002fe4000001ff00 */
[----:B------:R-:W-:-:S05]  /*0210*/  IMAD.WIDE R20, R17, 0x8, R2 ;  /* 0x0000000811147825 */ /* 0x000fca00078e0202 */
[----:B------:R2:W5:Y:S01]  /*0220*/  @!P0 LDG.E.EL.128 R4, desc[UR4][R20.64] ;  /* 0x0000000414048981 */ /* 0x000562000c2e1d00 */
[----:B------:R-:W-:Y:S01]  /*0230*/  LEA.HI R15, R15, R16, RZ, 0x6 ;  /* 0x000000100f0f7211 */ /* 0x000fe200078f30ff */
[----:B------:R-:W-:-:S03]  /*0240*/  IMAD.HI R14, R16, 0x3e0f83e1, RZ ;  /* 0x3e0f83e1100e7827 */ /* 0x000fc600078e02ff */
[----:B------:R-:W-:Y:S02]  /*0250*/  SHF.R.S32.HI R17, RZ, 0x6, R15 ;  /* 0x00000006ff117819 */ /* 0x000fe4000001140f */
[----:B------:R-:W-:Y:S02]  /*0260*/  SHF.R.U32.HI R23, RZ, 0x1f, R14 ;  /* 0x0000001fff177819 */ /* 0x000fe4000001160e */
[----:B------:R-:W-:Y:S01]  /*0270*/  LOP3.LUT R15, R15, 0xffffffc0, RZ, 0xc0, !PT ;  /* 0xffffffc00f0f7812 */ /* 0x000fe200078ec0ff */
[----:B------:R-:W-:Y:S01]  /*0280*/  IMAD.HI R0, R17, 0x3e0f83e1, RZ ;  /* 0x3e0f83e111007827 */ /* 0x000fe200078e02ff */
[----:B------:R-:W-:-:S03]  /*0290*/  LEA.HI.SX32 R23, R14, R23, 0x15 ;  /* 0x000000170e177211 */ /* 0x000fc600078faaff */
[----:B------:R-:W-:Y:S01]  /*02a0*/  IMAD.IADD R15, R16, 0x1, -R15 ;  /* 0x00000001100f7824 */ /* 0x000fe200078e0a0f */
[----:B------:R-:W-:-:S04]  /*02b0*/  SHF.R.U32.HI R3, RZ, 0x1f, R0 ;  /* 0x0000001fff037819 */ /* 0x000fc80000011600 */
[----:B------:R-:W-:Y:S01]  /*02c0*/  LEA.HI.SX32 R2, R0, R3, 0x1b ;  /* 0x0000000300027211 */ /* 0x000fe200078fdaff */
[C---:B------:R-:W-:Y:S02]  /*02d0*/  IMAD R3, R23.reuse, 0x900, RZ ;  /* 0x0000090017037824 */ /* 0x040fe400078e02ff */
[C---:B------:R-:W-:Y:S02]  /*02e0*/  IMAD R0, R23.reuse, -0x2100, R16 ;  /* 0xffffdf0017007824 */ /* 0x040fe400078e0210 */
[----:B------:R-:W-:Y:S01]  /*02f0*/  IMAD R2, R2, -0x84, R17 ;  /* 0xffffff7c02027824 */ /* 0x000fe200078e0211 */
[----:B---3--:R-:W-:Y:S01]  /*0300*/  SHF.R.S32.HI R19, RZ, 0x1f, R3 ;  /* 0x0000001fff137819 */ /* 0x008fe20000011403 */
[----:B------:R-:W-:Y:S02]  /*0310*/  IMAD R25, R23, 0x1800, R0 ;  /* 0x0000180017197824 */ /* 0x000fe400078e0200 */
[----:B------:R-:W-:-:S05]  /*0320*/  IMAD.SHL.U32 R14, R2, 0x40, RZ ;  /* 0x00000040020e7824 */ /* 0x000fca00078e00ff */
[----:B------:R-:W-:Y:S02]  /*0330*/  IADD3 R3, P2, P3, R14, R15, R3 ;  /* 0x0000000f0e037210 */ /* 0x000fe40007b5e003 */
[----:B------:R-:W-:Y:S02]  /*0340*/  SHF.R.S32.HI R15, RZ, 0x1f, R15 ;  /* 0x0000001fff0f7819 */ /* 0x000fe4000001140f */
[----:B------:R-:W-:-:S04]  /*0350*/  SHF.R.S32.HI R14, RZ, 0x1f, R14 ;  /* 0x0000001fff0e7819 */ /* 0x000fc8000001140e */
[----:B------:R-:W-:Y:S01]  /*0360*/  IADD3.X R14, R14, R15, R19, P2, P3 ;  /* 0x0000000f0e0e7210 */ /* 0x000fe200017e6413 */
[----:B------:R-:W-:Y:S01]  /*0370*/  IMAD.SHL.U32 R17, R17, 0x10, RZ ;  /* 0x0000001011117824 */ /* 0x000fe200078e00ff */
[----:B--2---:R-:W-:-:S04]  /*0380*/  SHF.R.U32.HI R21, RZ, 0x1d, R13 ;  /* 0x0000001dff157819 */ /* 0x004fc8000001160d */
[----:B------:R-:W-:-:S04]  /*0390*/  LOP3.LUT R21, R21, 0x4, RZ, 0xc0, !PT ;  /* 0x0000000415157812 */ /* 0x000fc800078ec0ff */
[----:B------:R-:W-:Y:S02]  /*03a0*/  IADD3 R20, P1, R12, R21, RZ ;  /* 0x000000150c147210 */ /* 0x000fe40007f3e0ff */
[----:B----4-:R-:W-:-:S03]  /*03b0*/  SHF.R.U32.HI R18, RZ, 0x1b, R11 ;  /* 0x0000001bff127819 */ /* 0x010fc6000001160b */
[----:B------:R-:W-:Y:S01]  /*03c0*/  IMAD.X R19, RZ, RZ, R13, P1 ;  /* 0x000000ffff137224 */ /* 0x000fe200008e060d */
[----:B------:R-:W-:Y:S01]  /*03d0*/  LEA R22, P1, R8, UR6, 0x2 ;  /* 0x0000000608167c11 */ /* 0x000fe2000f8210ff */
[----:B------:R-:W1:Y:S01]  /*03e0*/  LDC.64 R12, c[0x0][0x220] ;  /* 0x00008800ff0c7b82 */ /* 0x000e620000000a00 */
[----:B------:R-:W-:Y:S02]  /*03f0*/  SHF.R.U32.HI R21, RZ, 0x1b, R9 ;  /* 0x0000001bff157819 */ /* 0x000fe40000011609 */
[----:B------:R-:W-:Y:S02]  /*0400*/  LEA R15, P2, R10, UR6, 0x2 ;  /* 0x000000060a0f7c11 */ /* 0x000fe4000f8410ff */
[C---:B------:R-:W-:Y:S01]  /*0410*/  SHF.L.U64.HI R0, R20.reuse, 0x4, R19 ;  /* 0x0000000414007819 */ /* 0x040fe20000010213 */
[----:B------:R-:W-:Y:S01]  /*0420*/  IMAD.SHL.U32 R20, R20, 0x10, RZ ;  /* 0x0000001014147824 */ /* 0x000fe200078e00ff */
[----:B------:R-:W-:Y:S02]  /*0430*/  LEA.HI.X R19, R8, UR7, R9, 0x2, P1 ;  /* 0x0000000708137c11 */ /* 0x000fe400088f1409 */
[----:B------:R-:W-:-:S02]  /*0440*/  LOP3.LUT R8, R18, 0x10, RZ, 0xc0, !PT ;  /* 0x0000001012087812 */ /* 0x000fc400078ec0ff */
[----:B------:R-:W-:Y:S02]  /*0450*/  LOP3.LUT R21, R21, 0x10, RZ, 0xc0, !PT ;  /* 0x0000001015157812 */ /* 0x000fe400078ec0ff */
[----:B------:R-:W-:Y:S02]  /*0460*/  LEA.HI.X R9, R10, UR7, R11, 0x2, P2 ;  /* 0x000000070a097c11 */ /* 0x000fe400090f140b */
[----:B-----5:R-:W-:Y:S02]  /*0470*/  LEA R18, P1, R4, UR6, 0x2 ;  /* 0x0000000604127c11 */ /* 0x020fe4000f8210ff */
[----:B------:R-:W-:Y:S02]  /*0480*/  SHF.R.U32.HI R11, RZ, 0x1b, R5 ;  /* 0x0000001bff0b7819 */ /* 0x000fe40000011605 */
[----:B------:R-:W-:Y:S02]  /*0490*/  IADD3 R10, P5, P4, R20, R22, R21 ;  /* 0x00000016140a7210 */ /* 0x000fe40007cbe015 */
[----:B------:R-:W-:-:S02]  /*04a0*/  LEA.HI.X R23, R4, UR7, R5, 0x2, P1 ;  /* 0x0000000704177c11 */ /* 0x000fc400088f1405 */
[----:B------:R-:W-:Y:S01]  /*04b0*/  IADD3 R8, P2, P3, R20, R15, R8 ;  /* 0x0000000f14087210 */ /* 0x000fe20007b5e008 */
[----:B-1----:R-:W-:Y:S01]  /*04c0*/  IMAD.WIDE R24, R25, 0x4, R12 ;  /* 0x0000000419187825 */ /* 0x002fe200078e020c */
[----:B------:R-:W-:Y:S02]  /*04d0*/  LOP3.LUT R5, R11, 0x10, RZ, 0xc0, !PT ;  /* 0x000000100b057812 */ /* 0x000fe400078ec0ff */
[----:B------:R-:W-:Y:S02]  /*04e0*/  SHF.R.U32.HI R4, RZ, 0x1b, R7 ;  /* 0x0000001bff047819 */ /* 0x000fe40000011607 */
[----:B------:R-:W-:Y:S02]  /*04f0*/  ISETP.GE.AND P1, PT, R2, 0x60, PT ;  /* 0x000000600200780c */ /* 0x000fe40003f26270 */
[----:B------:R-:W-:Y:S02]  /*0500*/  LEA R21, P6, R6, UR6, 0x2 ;  /* 0x0000000606157c11 */ /* 0x000fe4000f8c10ff */
[----:B------:R-:W-:-:S02]  /*0510*/  IADD3.X R11, R0, R19, RZ, P5, P4 ;  /* 0x00000013000b7210 */ /* 0x000fc40002fe84ff */
[----:B------:R-:W-:Y:S02]  /*0520*/  IADD3 R18, P4, P5, R20, R18, R5 ;  /* 0x0000001214127210 */ /* 0x000fe40007d9e005 */
[----:B------:R-:W-:Y:S02]  /*0530*/  IADD3.X R9, R0, R9, RZ, P2, P3 ;  /* 0x0000000900097210 */ /* 0x000fe400017e64ff */
[----:B------:R-:W-:Y:S02]  /*0540*/  LOP3.LUT R4, R4, 0x10, RZ, 0xc0, !PT ;  /* 0x0000001004047812 */ /* 0x000fe400078ec0ff */
[----:B------:R-:W-:Y:S02]  /*0550*/  ISETP.LT.AND P2, PT, R16, 0x8400, !P1 ;  /* 0x000084001000780c */ /* 0x000fe40004f41270 */
[----:B------:R-:W-:Y:S01]  /*0560*/  LEA.HI.X R15, R6, UR7, R7, 0x2, P6 ;  /* 0x00000007060f7c11 */ /* 0x000fe2000b0f1407 */
[----:B------:R-:W-:Y:S01]  /*0570*/  ULDC.64 UR6, c[0x0][0x228] ;  /* 0x00008a0000067ab9 */ /* 0x000fe20000000a00 */
[----:B------:R-:W-:-:S02]  /*0580*/  ISETP.GT.AND P3, PT, R2, 0x5f, !P0 ;  /* 0x0000005f0200780c */ /* 0x000fc40004764270 */
[----:B------:R-:W-:Y:S02]  /*0590*/  CS2R R6, SRZ ;  /* 0x0000000000067805 */ /* 0x000fe4000001ff00 */
[----:B------:R-:W-:Y:S02]  /*05a0*/  IADD3.X R19, R0, R23, RZ, P4, P5 ;  /* 0x0000001700137210 */ /* 0x000fe400027ea4ff */
[----:B------:R-:W-:Y:S02]  /*05b0*/  IADD3 R20, P4, P5, R20, R21, R4 ;  /* 0x0000001514147210 */ /* 0x000fe40007d9e004 */
[----:B------:R-:W-:Y:S02]  /*05c0*/  CS2R R4, SRZ ;  /* 0x0000000000047805 */ /* 0x000fe4000001ff00 */
[----:B------:R-:W-:Y:S02]  /*05d0*/  LEA R22, P6, R3, UR6, 0x2 ;  /* 0x0000000603167c11 */ /* 0x000fe4000f8c10ff */
[----:B------:R-:W-:-:S02]  /*05e0*/  CS2R R12, SRZ ;  /* 0x00000000000c7805 */ /* 0x000fc4000001ff00 */
[----:B------:R-:W-:Y:S02]  /*05f0*/  IADD3.X R21, R0, R15, RZ, P4, P5 ;  /* 0x0000000f00157210 */ /* 0x000fe400027ea4ff */
[----:B------:R-:W-:Y:S02]  /*0600*/  LEA.HI.X R23, R3, UR7, R14, 0x2, P6 ;  /* 0x0000000703177c11 */ /* 0x000fe4000b0f140e */
[----:B------:R-:W-:Y:S01]  /*0610*/  CS2R R14, SRZ ;  /* 0x00000000000e7805 */ /* 0x000fe2000001ff00 */
[----:B------:R1:W2:Y:S01]  /*0620*/  @P2 LDG.E.128 R4, desc[UR4][R24.64] ;  /* 0x0000000418042981 */ /* 0x0002a2000c1e1d00 */
[----:B------:R-:W-:Y:S01]  /*0630*/  CS2R R2, SRZ ;  /* 0x0000000000027805 */ /* 0x000fe2000001ff00 */
[----:B------:R-:W-:Y:S02]  /*0640*/  IMAD.MOV.U32 R0, RZ, RZ, RZ ;  /* 0x000000ffff007224 */ /* 0x000fe400078e00ff */
[C---:B------:R-:W-:Y:S01]  /*0650*/  IMAD.WIDE R10, R17.reuse, 0x4, R10 ;  /* 0x00000004110a7825 */ /* 0x040fe200078e020a */
[----:B------:R3:W4:Y:S03]  /*0660*/  @P3 LDG.E.128 R12, desc[UR4][R22.64+-0x6000] ;  /* 0xffa00004160c3981 */ /* 0x000726000c1e1d00 */
[----:B------:R-:W-:-:S04]  /*0670*/  IMAD.WIDE R8, R17, 0x4, R8 ;  /* 0x0000000411087825 */ /* 0x000fc800078e0208 */
[----:B-1----:R-:W-:Y:S01]  /*0680*/  IMAD.MOV.U32 R24, RZ, RZ, RZ ;  /* 0x000000ffff187224 */ /* 0x002fe200078e00ff */
[----:B------:R-:W5:Y:S01]  /*0690*/  @!P0 LDG.E.EL R3, desc[UR4][R8.64] ;  /* 0x0000000408038981 */ /* 0x000f62000c2e1900 */
[----:B------:R-:W-:-:S04]  /*06a0*/  IMAD.WIDE R18, R17, 0x4, R18 ;  /* 0x0000000411127825 */ /* 0x000fc800078e0212 */
[----:B------:R-:W-:Y:S01]  /*06b0*/  IMAD.WIDE R26, R17, 0x4, R20 ;  /* 0x00000004111a7825 */ /* 0x000fe200078e0214 */
[----:B------:R-:W5:Y:S01]  /*06c0*/  @!P0 LDG.E.EL R24, desc[UR4][R10.64] ;  /* 0x000000040a188981 */ /* 0x000f62000c2e1900 */
[----:B------:R-:W1:Y:S03]  /*06d0*/  LDC.64 R20, c[0x0][0x230] ;  /* 0x00008c00ff147b82 */ /* 0x000e660000000a00 */
[----:B------:R-:W5:Y:S04]  /*06e0*/  @!P0 LDG.E.EL R2, desc[UR4][R18.64] ;  /* 0x0000000412028981 */ /* 0x000f68000c2e1900 */
[----:B------:R-:W5:Y:S01]  /*06f0*/  @!P0 LDG.E.EL R0, desc[UR4][R26.64] ;  /* 0x000000041a008981 */ /* 0x000f62000c2e1900 */
[----:B-1----:R-:W-:Y:S01]  /*0700*/  IMAD.WIDE R16, R16, 0x4, R20 ;  /* 0x0000000410107825 */ /* 0x002fe200078e0214 */
[----:B--2---:R-:W-:-:S02]  /*0710*/  SEL R25, R4, RZ, P2 ;  /* 0x000000ff04197207 */ /* 0x004fc40001000000 */
[----:B---3--:R-:W-:Y:S02]  /*0720*/  SEL R22, R5, RZ, P2 ;  /* 0x000000ff05167207 */ /* 0x008fe40001000000 */
[----:B------:R-:W-:Y:S02]  /*0730*/  SEL R23, R6, RZ, P2 ;  /* 0x000000ff06177207 */ /* 0x000fe40001000000 */
[----:B------:R-:W-:Y:S02]  /*0740*/  SEL R7, R7, RZ, P2 ;  /* 0x000000ff07077207 */ /* 0x000fe40001000000 */
[----:B----4-:R-:W-:Y:S02]  /*0750*/  @P1 SEL R25, R12, RZ, P3 ;  /* 0x000000ff0c191207 */ /* 0x010fe40001800000 */
[----:B------:R-:W-:Y:S02]  /*0760*/  @P1 SEL R22, R13, RZ, P3 ;  /* 0x000000ff0d161207 */ /* 0x000fe40001800000 */
[----:B------:R-:W-:-:S02]  /*0770*/  @P1 SEL R23, R14, RZ, P3 ;  /* 0x000000ff0e171207 */ /* 0x000fc40001800000 */
[----:B------:R-:W-:Y:S01]  /*0780*/  @P1 SEL R7, R15, RZ, P3 ;  /* 0x000000ff0f071207 */ /* 0x000fe20001800000 */
[----:B-----5:R-:W-:Y:S01]  /*0790*/  FADD R5, R22, R3 ;  /* 0x0000000316057221 */ /* 0x020fe20000000000 */
[----:B------:R-:W-:Y:S01]  /*07a0*/  FADD R4, R25, R24 ;  /* 0x0000001819047221 */ /* 0x000fe20000000000 */
[----:B------:R-:W-:Y:S02]  /*07b0*/  FADD R6, R23, R2 ;  /* 0x0000000217067221 */ /* 0x000fe40000000000 */
[----:B------:R-:W-:Y:S01]  /*07c0*/  FADD R7, R7, R0 ;  /* 0x0000000007077221 */ /* 0x000fe20000000000 */
[----:B------:R-:W-:Y:S06]  /*07d0*/  @P0 EXIT ;  /* 0x000000000000094d */ /* 0x000fec0003800000 */
[----:B------:R-:W-:Y:S01]  /*07e0*/  STG.E.128 desc[UR4][R16.64], R4 ;  /* 0x0000000410007986 */ /* 0x000fe2000c101d04 */
[----:B------:R-:W-:Y:S05]  /*07f0*/  EXIT ;  /* 0x000000000000794d */ /* 0x000fea0003800000 */
.L_x_0:
[----:B------:R-:W-:-:S00]  /*0800*/  BRA `(.L_x_0) ;  /* 0xfffffffc00fc7947 */ /* 0x000fc0000383ffff */
[----:B------:R-:W-:-:S00]  /*0810*/  NOP ;  /* 0x0000000000007918 */ /* 0x000fc00000000000 */
        /* <DEDUP_REMOVED lines=14> */
.L_x_1:


//--------------------- .nv.constant0.triton_poi_fused__unsafe_index_add_cat_22 --------------------------
	.section	.nv.constant0.triton_poi_fused__unsafe_index_add_cat_22,"a",@progbits
	.sectionflags	@""
	.align	4
.nv.constant0.triton_poi_fused__unsafe_index_add_cat_22:
	.zero		572
